	.headerflags	@"EF_CUDA_TEXMODE_UNIFIED EF_CUDA_64BIT_ADDRESS EF_CUDA_ACCELERATORS EF_CUDA_SM90 EF_CUDA_VIRTUAL_SM(EF_CUDA_SM90)"
	.elftype	@"ET_EXEC"


//--------------------- .nv.info                  --------------------------
	.section	.nv.info,"",@"SHT_CUDA_INFO"
	.align	4


	//----- nvinfo : EIATTR_REGCOUNT
	.align		4
        /*0000*/ 	.byte	0x04, 0x2f
        /*0002*/ 	.short	(.L_3 - .L_2)
	.align		4
.L_2:
        /*0004*/ 	.word	index@(triton_poi_fused__native_batch_norm_legit_no_training_leaky_relu_20)
        /*0008*/ 	.word	0x00000010


	//----- nvinfo : EIATTR_MIN_STACK_SIZE
	.align		4
.L_3:
        /*000c*/ 	.byte	0x04, 0x12
        /*000e*/ 	.short	(.L_5 - .L_4)
	.align		4
.L_4:
        /*0010*/ 	.word	index@(triton_poi_fused__native_batch_norm_legit_no_training_leaky_relu_20)
        /*0014*/ 	.word	0x00000000


	//----- nvinfo : EIATTR_FRAME_SIZE
	.align		4
.L_5:
        /*0018*/ 	.byte	0x04, 0x11
        /*001a*/ 	.short	(.L_7 - .L_6)
	.align		4
.L_6:
        /*001c*/ 	.word	index@(triton_poi_fused__native_batch_norm_legit_no_training_leaky_relu_20)
        /*0020*/ 	.word	0x00000000


	//----- nvinfo : EIATTR_MIN_STACK_SIZE
	.align		4
.L_7:
        /*0024*/ 	.byte	0x04, 0x12
        /*0026*/ 	.short	(.L_9 - .L_8)
	.align		4
.L_8:
        /*0028*/ 	.word	index@(triton_poi_fused__native_batch_norm_legit_no_training_leaky_relu_20)
        /*002c*/ 	.word	0x00000000
.L_9:


//--------------------- .nv.info.triton_poi_fused__native_batch_norm_legit_no_training_leaky_relu_20 --------------------------
	.section	.nv.info.triton_poi_fused__native_batch_norm_legit_no_training_leaky_relu_20,"",@"SHT_CUDA_INFO"
	.sectionflags	@""
	.align	4


	//----- nvinfo : EIATTR_CUDA_API_VERSION
	.align		4
        /*0000*/ 	.byte	0x04, 0x37
        /*0002*/ 	.short	(.L_11 - .L_10)
.L_10:
        /*0004*/ 	.word	0x0000007c


	//----- nvinfo : EIATTR_KPARAM_INFO
	.align		4
.L_11:
        /*0008*/ 	.byte	0x04, 0x17
        /*000a*/ 	.short	(.L_13 - .L_12)
.L_12:
        /*000c*/ 	.word	0x00000000
        /*0010*/ 	.short	0x0006
        /*0012*/ 	.short	0x0030
        /*0014*/ 	.byte	0x00, 0xf0, 0x11, 0x00


	//----- nvinfo : EIATTR_KPARAM_INFO
	.align		4
.L_13:
        /*0018*/ 	.byte	0x04, 0x17
        /*001a*/ 	.short	(.L_15 - .L_14)
.L_14:
        /*001c*/ 	.word	0x00000000
        /*0020*/ 	.short	0x0005
        /*0022*/ 	.short	0x0028
        /*0024*/ 	.byte	0x00, 0xf4, 0x21, 0x00


	//----- nvinfo : EIATTR_KPARAM_INFO
	.align		4
.L_15:
        /*0028*/ 	.byte	0x04, 0x17
        /*002a*/ 	.short	(.L_17 - .L_16)
.L_16:
        /*002c*/ 	.word	0x00000000
        /*0030*/ 	.short	0x0004
        /*0032*/ 	.short	0x0020
        /*0034*/ 	.byte	0x00, 0xf4, 0x21, 0x00


	//----- nvinfo : EIATTR_KPARAM_INFO
	.align		4
.L_17:
        /*0038*/ 	.byte	0x04, 0x17
        /*003a*/ 	.short	(.L_19 - .L_18)
.L_18:
        /*003c*/ 	.word	0x00000000
        /*0040*/ 	.short	0x0003
        /*0042*/ 	.short	0x0018
        /*0044*/ 	.byte	0x00, 0xf4, 0x21, 0x00


	//----- nvinfo : EIATTR_KPARAM_INFO
	.align		4
.L_19:
        /*0048*/ 	.byte	0x04, 0x17
        /*004a*/ 	.short	(.L_21 - .L_20)
.L_20:
        /*004c*/ 	.word	0x00000000
        /*0050*/ 	.short	0x0002
        /*0052*/ 	.short	0x0010
        /*0054*/ 	.byte	0x00, 0xf4, 0x21, 0x00


	//----- nvinfo : EIATTR_KPARAM_INFO
	.align		4
.L_21:
        /*0058*/ 	.byte	0x04, 0x17
        /*005a*/ 	.short	(.L_23 - .L_22)
.L_22:
        /*005c*/ 	.word	0x00000000
        /*0060*/ 	.short	0x0001
        /*0062*/ 	.short	0x0008
        /*0064*/ 	.byte	0x00, 0xf4, 0x21, 0x00


	//----- nvinfo : EIATTR_KPARAM_INFO
	.align		4
.L_23:
        /*0068*/ 	.byte	0x04, 0x17
        /*006a*/ 	.short	(.L_25 - .L_24)
.L_24:
        /*006c*/ 	.word	0x00000000
        /*0070*/ 	.short	0x0000
        /*0072*/ 	.short	0x0000
        /*0074*/ 	.byte	0x00, 0xf4, 0x21, 0x00


	//----- nvinfo : EIATTR_SPARSE_MMA_MASK
	.align		4
.L_25:
        /*0078*/ 	.byte	0x03, 0x50
        /*007a*/ 	.short	0x0000


	//----- nvinfo : EIATTR_MAXREG_COUNT
	.align		4
        /*007c*/ 	.byte	0x03, 0x1b
        /*007e*/ 	.short	0x00ff


	//----- nvinfo : EIATTR_EXIT_INSTR_OFFSETS
	.align		4
        /*0080*/ 	.byte	0x04, 0x1c
        /*0082*/ 	.short	(.L_27 - .L_26)


	//   ....[0]....
.L_26:
        /*0084*/ 	.word	0x000003d0


	//----- nvinfo : EIATTR_REQNTID
	.align		4
.L_27:
        /*0088*/ 	.byte	0x04, 0x10
        /*008a*/ 	.short	(.L_29 - .L_28)
.L_28:
        /*008c*/ 	.word	0x00000080
        /*0090*/ 	.word	0x00000001
        /*0094*/ 	.word	0x00000001


	//----- nvinfo : EIATTR_CBANK_PARAM_SIZE
	.align		4
.L_29:
        /*0098*/ 	.byte	0x03, 0x19
        /*009a*/ 	.short	0x0034


	//----- nvinfo : EIATTR_PARAM_CBANK
	.align		4
        /*009c*/ 	.byte	0x04, 0x0a
        /*009e*/ 	.short	(.L_31 - .L_30)
	.align		4
.L_30:
        /*00a0*/ 	.word	index@(.nv.constant0.triton_poi_fused__native_batch_norm_legit_no_training_leaky_relu_20)
        /*00a4*/ 	.short	0x0210
        /*00a6*/ 	.short	0x0034


	//----- nvinfo : EIATTR_SW_WAR
	.align		4
.L_31:
        /*00a8*/ 	.byte	0x04, 0x36
        /*00aa*/ 	.short	(.L_33 - .L_32)
.L_32:
        /*00ac*/ 	.word	0x00000008
.L_33:


//--------------------- .nv.callgraph             --------------------------
	.section	.nv.callgraph,"",@"SHT_CUDA_CALLGRAPH"
	.align	4
	.sectionentsize	8
	.align		4
        /*0000*/ 	.word	0x00000000
	.align		4
        /*0004*/ 	.word	0xffffffff
	.align		4
        /*0008*/ 	.word	0x00000000
	.align		4
        /*000c*/ 	.word	0xfffffffe
	.align		4
        /*0010*/ 	.word	0x00000000
	.align		4
        /*0014*/ 	.word	0xfffffffd
	.align		4
        /*0018*/ 	.word	0x00000000
	.align		4
        /*001c*/ 	.word	0xfffffffc


//--------------------- .nv.constant4             --------------------------
	.section	.nv.constant4,"a",@progbits
	.align	8
	.align		8
.nv.constant4:
        /*0000*/ 	.dword	_$_str
	.align		8
        /*0008*/ 	.dword	_$_str_$_2


//--------------------- .text.triton_poi_fused__native_batch_norm_legit_no_training_leaky_relu_20 --------------------------
	.section	.text.triton_poi_fused__native_batch_norm_legit_no_training_leaky_relu_20,"ax",@progbits
	.align	128
        .global         triton_poi_fused__native_batch_norm_legit_no_training_leaky_relu_20
        .type           triton_poi_fused__native_batch_norm_legit_no_training_leaky_relu_20,@function
        .size           triton_poi_fused__native_batch_norm_legit_no_training_leaky_relu_20,(.L_x_1 - triton_poi_fused__native_batch_norm_legit_no_training_leaky_relu_20)
        .other          triton_poi_fused__native_batch_norm_legit_no_training_leaky_relu_20,@"STO_CUDA_ENTRY STV_DEFAULT"
triton_poi_fused__native_batch_norm_legit_no_training_leaky_relu_20:
.text.triton_poi_fused__native_batch_norm_legit_no_training_leaky_relu_20:
[----:B------:R-:W-:Y:S01]  /*0000*/  LDC R1, c[0x0][0x28] ;  /* 0x00000a00ff017b82 */ /* 0x000fe20000000800 */
[----:B------:R-:W1:Y:S07]  /*0010*/  S2R R0, SR_TID.X ;  /* 0x0000000000007919 */ /* 0x000e6e0000002100 */
[----:B------:R-:W2:Y:S01]  /*0020*/  LDC.64 R2, c[0x0][0x228] ;  /* 0x00008a00ff027b82 */ /* 0x000ea20000000a00 */
[----:B------:R-:W-:Y:S01]  /*0030*/  ULDC.64 UR4, c[0x0][0x208] ;  /* 0x0000820000047ab9 */ /* 0x000fe20000000a00 */
[----:B------:R-:W3:Y:S06]  /*0040*/  S2R R7, SR_CTAID.X ;  /* 0x0000000000077919 */ /* 0x000eec0000002500 */
[----:B------:R-:W4:Y:S08]  /*0050*/  LDC.64 R8, c[0x0][0x230] ;  /* 0x00008c00ff087b82 */ /* 0x000f300000000a00 */
[----:B------:R-:W5:Y:S01]  /*0060*/  LDC.64 R10, c[0x0][0x238] ;  /* 0x00008e00ff0a7b82 */ /* 0x000f620000000a00 */
[----:B-1----:R-:W-:-:S02]  /*0070*/  SHF.L.U32 R0, R0, 0x1, RZ ;  /* 0x0000000100007819 */ /* 0x002fc400000006ff */
[----:B---3--:R-:W-:Y:S02]  /*0080*/  SHF.R.S32.HI R5, RZ, 0x17, R7 ;  /* 0x00000017ff057819 */ /* 0x008fe40000011407 */
[----:B------:R-:W-:Y:S02]  /*0090*/  LOP3.LUT R0, R0, 0xfe, RZ, 0xc0, !PT ;  /* 0x000000fe00007812 */ /* 0x000fe400078ec0ff */
[----:B------:R-:W-:Y:S02]  /*00a0*/  SGXT R5, R5, 0x1 ;  /* 0x000000010505781a */ /* 0x000fe40000000200 */
[----:B------:R-:W-:Y:S02]  /*00b0*/  LEA R0, R7, R0, 0x8 ;  /* 0x0000000007007211 */ /* 0x000fe400078e40ff */
[----:B------:R-:W1:Y:S02]  /*00c0*/  LDC.64 R6, c[0x0][0x220] ;  /* 0x00008800ff067b82 */ /* 0x000e640000000a00 */
[----:B------:R-:W-:-:S04]  /*00d0*/  LEA.HI R5, R5, R0, RZ, 0xa ;  /* 0x0000000005057211 */ /* 0x000fc800078f50ff */
[----:B------:R-:W-:-:S04]  /*00e0*/  LOP3.LUT R5, R5, 0xfffffc00, RZ, 0xc0, !PT ;  /* 0xfffffc0005057812 */ /* 0x000fc800078ec0ff */
[----:B------:R-:W-:Y:S02]  /*00f0*/  IADD3 R13, R0, -R5, RZ ;  /* 0x80000005000d7210 */ /* 0x000fe40007ffe0ff */
[----:B------:R-:W3:Y:S03]  /*0100*/  LDC.64 R4, c[0x0][0x218] ;  /* 0x00008600ff047b82 */ /* 0x000ee60000000a00 */
[----:B--2---:R-:W-:-:S06]  /*0110*/  IMAD.WIDE R2, R13, 0x4, R2 ;  /* 0x000000040d027825 */ /* 0x004fcc00078e0202 */
[----:B------:R-:W2:Y:S01]  /*0120*/  LDG.E.EL.64 R2, desc[UR4][R2.64] ;  /* 0x0000000402027981 */ /* 0x000ea2000c2e1b00 */
[----:B-1----:R-:W-:-:S06]  /*0130*/  IMAD.WIDE R6, R13, 0x4, R6 ;  /* 0x000000040d067825 */ /* 0x002fcc00078e0206 */
[----:B------:R-:W2:Y:S01]  /*0140*/  LDG.E.EL.64 R6, desc[UR4][R6.64] ;  /* 0x0000000406067981 */ /* 0x000ea2000c2e1b00 */
[----:B---3--:R-:W-:-:S06]  /*0150*/  IMAD.WIDE R4, R0, 0x4, R4 ;  /* 0x0000000400047825 */ /* 0x008fcc00078e0204 */
[----:B------:R-:W3:Y:S01]  /*0160*/  LDG.E.64 R4, desc[UR4][R4.64] ;  /* 0x0000000404047981 */ /* 0x000ee2000c1e1b00 */
[----:B----4-:R-:W-:-:S04]  /*0170*/  IMAD.WIDE R8, R13, 0x4, R8 ;  /* 0x000000040d087825 */ /* 0x010fc800078e0208 */
[----:B-----5:R-:W-:Y:S02]  /*0180*/  IMAD.WIDE R10, R13, 0x4, R10 ;  /* 0x000000040d0a7825 */ /* 0x020fe400078e020a */
[----:B------:R-:W4:Y:S04]  /*0190*/  LDG.E.EL.64 R8, desc[UR4][R8.64] ;  /* 0x0000000408087981 */ /* 0x000f28000c2e1b00 */
[----:B------:R-:W4:Y:S01]  /*01a0*/  LDG.E.EL.64 R10, desc[UR4][R10.64] ;  /* 0x000000040a0a7981 */ /* 0x000f22000c2e1b00 */
[----:B--2---:R-:W-:Y:S01]  /*01b0*/  FADD R2, R2, 9.9999997473787516356e-06 ;  /* 0x3727c5ac02027421 */ /* 0x004fe20000000000 */
[----:B------:R-:W-:-:S03]  /*01c0*/  FADD R3, R3, 9.9999997473787516356e-06 ;  /* 0x3727c5ac03037421 */ /* 0x000fc60000000000 */
[----:B------:R-:W1:Y:S08]  /*01d0*/  MUFU.SQRT R12, R2 ;  /* 0x00000002000c7308 */ /* 0x000e700000002000 */
[----:B------:R-:W2:Y:S01]  /*01e0*/  MUFU.SQRT R13, R3 ;  /* 0x00000003000d7308 */ /* 0x000ea20000002000 */
[C---:B-1----:R-:W-:Y:S02]  /*01f0*/  FSETP.GT.AND P0, PT, R12.reuse, 8.50705917302346158658e+37, PT ;  /* 0x7e8000000c00780b */ /* 0x042fe40003f04000 */
[----:B------:R-:W-:-:S02]  /*0200*/  FSETP.GEU.AND P2, PT, R12, 1.175494350822287508e-38, PT ;  /* 0x008000000c00780b */ /* 0x000fc40003f4e000 */
[C---:B--2---:R-:W-:Y:S02]  /*0210*/  FSETP.GT.AND P1, PT, R13.reuse, 8.50705917302346158658e+37, PT ;  /* 0x7e8000000d00780b */ /* 0x044fe40003f24000 */
[----:B------:R-:W-:-:S07]  /*0220*/  FSETP.GEU.AND P3, PT, R13, 1.175494350822287508e-38, PT ;  /* 0x008000000d00780b */ /* 0x000fce0003f6e000 */
[----:B------:R-:W-:Y:S01]  /*0230*/  @P0 FMUL R12, R12, 0.25 ;  /* 0x3e8000000c0c0820 */ /* 0x000fe20000400000 */
[----:B------:R-:W-:-:S03]  /*0240*/  HFMA2.MMA R2, -RZ, RZ, 1.625, 0 ;  /* 0x3e800000ff027435 */ /* 0x000fc600000001ff */
[----:B------:R-:W-:Y:S01]  /*0250*/  @!P2 FMUL R12, R12, 16777216 ;  /* 0x4b8000000c0ca820 */ /* 0x000fe20000400000 */
[----:B------:R-:W-:-:S04]  /*0260*/  @P1 FMUL R13, R13, 0.25 ;  /* 0x3e8000000d0d1820 */ /* 0x000fc80000400000 */
[----:B------:R-:W-:Y:S01]  /*0270*/  @!P3 FMUL R13, R13, 16777216 ;  /* 0x4b8000000d0db820 */ /* 0x000fe20000400000 */
[----:B------:R-:W1:Y:S01]  /*0280*/  MUFU.RCP R12, R12 ;  /* 0x0000000c000c7308 */ /* 0x000e620000001000 */
[----:B------:R-:W-:-:S07]  /*0290*/  FSEL R3, R2, 1, P0 ;  /* 0x3f80000002037808 */ /* 0x000fce0000000000 */
[----:B------:R-:W2:Y:S01]  /*02a0*/  MUFU.RCP R13, R13 ;  /* 0x0000000d000d7308 */ /* 0x000ea20000001000 */
[----:B------:R-:W-:Y:S01]  /*02b0*/  FSEL R2, R2, 1, P1 ;  /* 0x3f80000002027808 */ /* 0x000fe20000800000 */
[----:B------:R-:W-:Y:S01]  /*02c0*/  @!P2 FMUL R3, R3, 16777216 ;  /* 0x4b8000000303a820 */ /* 0x000fe20000400000 */
[----:B---3--:R-:W-:-:S03]  /*02d0*/  FADD R5, R5, -R7 ;  /* 0x8000000705057221 */ /* 0x008fc60000000000 */
[----:B------:R-:W-:Y:S01]  /*02e0*/  @!P3 FMUL R2, R2, 16777216 ;  /* 0x4b8000000202b820 */ /* 0x000fe20000400000 */
[----:B------:R-:W-:Y:S01]  /*02f0*/  FADD R4, R4, -R6 ;  /* 0x8000000604047221 */ /* 0x000fe20000000000 */
[----:B-1----:R-:W-:Y:S02]  /*0300*/  FMUL R7, R12, R3 ;  /* 0x000000030c077220 */ /* 0x002fe40000400000 */
[----:B--2---:R-:W-:Y:S02]  /*0310*/  FMUL R6, R13, R2 ;  /* 0x000000020d067220 */ /* 0x004fe40000400000 */
[----:B------:R-:W1:Y:S01]  /*0320*/  LDC.64 R2, c[0x0][0x210] ;  /* 0x00008400ff027b82 */ /* 0x000e620000000a00 */
[----:B------:R-:W-:Y:S01]  /*0330*/  FMUL R7, R4, R7 ;  /* 0x0000000704077220 */ /* 0x000fe20000400000 */
[----:B------:R-:W-:-:S03]  /*0340*/  FMUL R6, R5, R6 ;  /* 0x0000000605067220 */ /* 0x000fc60000400000 */
[----:B----4-:R-:W-:Y:S01]  /*0350*/  FFMA R8, R8, R7, R10 ;  /* 0x0000000708087223 */ /* 0x010fe2000000000a */
[----:B------:R-:W-:-:S04]  /*0360*/  FFMA R9, R9, R6, R11 ;  /* 0x0000000609097223 */ /* 0x000fc8000000000b */
[----:B------:R-:W-:Y:S02]  /*0370*/  FSETP.GT.AND P0, PT, R8, RZ, PT ;  /* 0x000000ff0800720b */ /* 0x000fe40003f04000 */
[----:B------:R-:W-:-:S11]  /*0380*/  FSETP.GT.AND P1, PT, R9, RZ, PT ;  /* 0x000000ff0900720b */ /* 0x000fd60003f24000 */
[----:B------:R-:W-:Y:S01]  /*0390*/  @!P0 FMUL R8, R8, 0.10000000149011611938 ;  /* 0x3dcccccd08088820 */ /* 0x000fe20000400000 */
[----:B-1----:R-:W-:-:S04]  /*03a0*/  IMAD.WIDE R2, R0, 0x4, R2 ;  /* 0x0000000400027825 */ /* 0x002fc800078e0202 */
[----:B------:R-:W-:-:S05]  /*03b0*/  @!P1 FMUL R9, R9, 0.10000000149011611938 ;  /* 0x3dcccccd09099820 */ /* 0x000fca0000400000 */
[----:B------:R-:W-:Y:S01]  /*03c0*/  STG.E.64 desc[UR4][R2.64], R8 ;  /* 0x0000000802007986 */ /* 0x000fe2000c101b04 */
[----:B------:R-:W-:Y:S05]  /*03d0*/  EXIT ;  /* 0x000000000000794d */ /* 0x000fea0003800000 */
.L_x_0:
[----:B------:R-:W-:-:S00]  /*03e0*/  BRA `(.L_x_0) ;  /* 0xfffffffc00fc7947 */ /* 0x000fc0000383ffff */
[----:B------:R-:W-:-:S00]  /*03f0*/  NOP ;  /* 0x0000000000007918 */ /* 0x000fc00000000000 */
        /* <DEDUP_REMOVED lines=8> */
.L_x_1:


//--------------------- .nv.global.init           --------------------------
	.section	.nv.global.init,"aw",@progbits
.nv.global.init:
	.type		_$_str,@object
	.size		_$_str,(_$_str_$_2 - _$_str)
_$_str:
        /*0000*/ 	.byte	0x5f, 0x5f, 0x43, 0x55, 0x44, 0x41, 0x5f, 0x46, 0x54, 0x5a, 0x00
	.type		_$_str_$_2,@object
	.size		_$_str_$_2,(.L_1 - _$_str_$_2)
_$_str_$_2:
        /*000b*/ 	.byte	0x5f, 0x5f, 0x43, 0x55, 0x44, 0x41, 0x5f, 0x50, 0x52, 0x45, 0x43, 0x5f, 0x53, 0x51, 0x52, 0x54
        /*001b*/ 	.byte	0x00
.L_1:


//--------------------- .nv.constant0.triton_poi_fused__native_batch_norm_legit_no_training_leaky_relu_20 --------------------------
	.section	.nv.constant0.triton_poi_fused__native_batch_norm_legit_no_training_leaky_relu_20,"a",@progbits
	.sectionflags	@""
	.align	4
.nv.constant0.triton_poi_fused__native_batch_norm_legit_no_training_leaky_relu_20:
	.zero		580
